	.headerflags	@"EF_CUDA_TEXMODE_UNIFIED EF_CUDA_64BIT_ADDRESS EF_CUDA_ACCELERATORS EF_CUDA_SM90 EF_CUDA_VIRTUAL_SM(EF_CUDA_SM90)"
	.elftype	@"ET_EXEC"


//--------------------- .nv.info                  --------------------------
	.section	.nv.info,"",@"SHT_CUDA_INFO"
	.align	4


	//----- nvinfo : EIATTR_REGCOUNT
	.align		4
        /*0000*/ 	.byte	0x04, 0x2f
        /*0002*/ 	.short	(.L_3 - .L_2)
	.align		4
.L_2:
        /*0004*/ 	.word	index@(triton_poi_fused__native_batch_norm_legit_no_training_cat_relu_12)
        /*0008*/ 	.word	0x00000016


	//----- nvinfo : EIATTR_MIN_STACK_SIZE
	.align		4
.L_3:
        /*000c*/ 	.byte	0x04, 0x12
        /*000e*/ 	.short	(.L_5 - .L_4)
	.align		4
.L_4:
        /*0010*/ 	.word	index@(triton_poi_fused__native_batch_norm_legit_no_training_cat_relu_12)
        /*0014*/ 	.word	0x00000000


	//----- nvinfo : EIATTR_FRAME_SIZE
	.align		4
.L_5:
        /*0018*/ 	.byte	0x04, 0x11
        /*001a*/ 	.short	(.L_7 - .L_6)
	.align		4
.L_6:
        /*001c*/ 	.word	index@(triton_poi_fused__native_batch_norm_legit_no_training_cat_relu_12)
        /*0020*/ 	.word	0x00000000


	//----- nvinfo : EIATTR_MIN_STACK_SIZE
	.align		4
.L_7:
        /*0024*/ 	.byte	0x04, 0x12
        /*0026*/ 	.short	(.L_9 - .L_8)
	.align		4
.L_8:
        /*0028*/ 	.word	index@(triton_poi_fused__native_batch_norm_legit_no_training_cat_relu_12)
        /*002c*/ 	.word	0x00000000
.L_9:


//--------------------- .nv.info.triton_poi_fused__native_batch_norm_legit_no_training_cat_relu_12 --------------------------
	.section	.nv.info.triton_poi_fused__native_batch_norm_legit_no_training_cat_relu_12,"",@"SHT_CUDA_INFO"
	.sectionflags	@""
	.align	4


	//----- nvinfo : EIATTR_CUDA_API_VERSION
	.align		4
        /*0000*/ 	.byte	0x04, 0x37
        /*0002*/ 	.short	(.L_11 - .L_10)
.L_10:
        /*0004*/ 	.word	0x0000007c


	//----- nvinfo : EIATTR_KPARAM_INFO
	.align		4
.L_11:
        /*0008*/ 	.byte	0x04, 0x17
        /*000a*/ 	.short	(.L_13 - .L_12)
.L_12:
        /*000c*/ 	.word	0x00000000
        /*0010*/ 	.short	0x0008
        /*0012*/ 	.short	0x0040
        /*0014*/ 	.byte	0x00, 0xf0, 0x11, 0x00


	//----- nvinfo : EIATTR_KPARAM_INFO
	.align		4
.L_13:
        /*0018*/ 	.byte	0x04, 0x17
        /*001a*/ 	.short	(.L_15 - .L_14)
.L_14:
        /*001c*/ 	.word	0x00000000
        /*0020*/ 	.short	0x0007
        /*0022*/ 	.short	0x0038
        /*0024*/ 	.byte	0x00, 0xf4, 0x21, 0x00


	//----- nvinfo : EIATTR_KPARAM_INFO
	.align		4
.L_15:
        /*0028*/ 	.byte	0x04, 0x17
        /*002a*/ 	.short	(.L_17 - .L_16)
.L_16:
        /*002c*/ 	.word	0x00000000
        /*0030*/ 	.short	0x0006
        /*0032*/ 	.short	0x0030
        /*0034*/ 	.byte	0x00, 0xf4, 0x21, 0x00


	//----- nvinfo : EIATTR_KPARAM_INFO
	.align		4
.L_17:
        /*0038*/ 	.byte	0x04, 0x17
        /*003a*/ 	.short	(.L_19 - .L_18)
.L_18:
        /*003c*/ 	.word	0x00000000
        /*0040*/ 	.short	0x0005
        /*0042*/ 	.short	0x0028
        /*0044*/ 	.byte	0x00, 0xf4, 0x21, 0x00


	//----- nvinfo : EIATTR_KPARAM_INFO
	.align		4
.L_19:
        /*0048*/ 	.byte	0x04, 0x17
        /*004a*/ 	.short	(.L_21 - .L_20)
.L_20:
        /*004c*/ 	.word	0x00000000
        /*0050*/ 	.short	0x0004
        /*0052*/ 	.short	0x0020
        /*0054*/ 	.byte	0x00, 0xf4, 0x21, 0x00


	//----- nvinfo : EIATTR_KPARAM_INFO
	.align		4
.L_21:
        /*0058*/ 	.byte	0x04, 0x17
        /*005a*/ 	.short	(.L_23 - .L_22)
.L_22:
        /*005c*/ 	.word	0x00000000
        /*0060*/ 	.short	0x0003
        /*0062*/ 	.short	0x0018
        /*0064*/ 	.byte	0x00, 0xf4, 0x21, 0x00


	//----- nvinfo : EIATTR_KPARAM_INFO
	.align		4
.L_23:
        /*0068*/ 	.byte	0x04, 0x17
        /*006a*/ 	.short	(.L_25 - .L_24)
.L_24:
        /*006c*/ 	.word	0x00000000
        /*0070*/ 	.short	0x0002
        /*0072*/ 	.short	0x0010
        /*0074*/ 	.byte	0x00, 0xf4, 0x21, 0x00


	//----- nvinfo : EIATTR_KPARAM_INFO
	.align		4
.L_25:
        /*0078*/ 	.byte	0x04, 0x17
        /*007a*/ 	.short	(.L_27 - .L_26)
.L_26:
        /*007c*/ 	.word	0x00000000
        /*0080*/ 	.short	0x0001
        /*0082*/ 	.short	0x0008
        /*0084*/ 	.byte	0x00, 0xf4, 0x21, 0x00


	//----- nvinfo : EIATTR_KPARAM_INFO
	.align		4
.L_27:
        /*0088*/ 	.byte	0x04, 0x17
        /*008a*/ 	.short	(.L_29 - .L_28)
.L_28:
        /*008c*/ 	.word	0x00000000
        /*0090*/ 	.short	0x0000
        /*0092*/ 	.short	0x0000
        /*0094*/ 	.byte	0x00, 0xf4, 0x21, 0x00


	//----- nvinfo : EIATTR_SPARSE_MMA_MASK
	.align		4
.L_29:
        /*0098*/ 	.byte	0x03, 0x50
        /*009a*/ 	.short	0x0000


	//----- nvinfo : EIATTR_MAXREG_COUNT
	.align		4
        /*009c*/ 	.byte	0x03, 0x1b
        /*009e*/ 	.short	0x00ff


	//----- nvinfo : EIATTR_EXIT_INSTR_OFFSETS
	.align		4
        /*00a0*/ 	.byte	0x04, 0x1c
        /*00a2*/ 	.short	(.L_31 - .L_30)


	//   ....[0]....
.L_30:
        /*00a4*/ 	.word	0x00000540


	//----- nvinfo : EIATTR_REQNTID
	.align		4
.L_31:
        /*00a8*/ 	.byte	0x04, 0x10
        /*00aa*/ 	.short	(.L_33 - .L_32)
.L_32:
        /*00ac*/ 	.word	0x00000100
        /*00b0*/ 	.word	0x00000001
        /*00b4*/ 	.word	0x00000001


	//----- nvinfo : EIATTR_CBANK_PARAM_SIZE
	.align		4
.L_33:
        /*00b8*/ 	.byte	0x03, 0x19
        /*00ba*/ 	.short	0x0044


	//----- nvinfo : EIATTR_PARAM_CBANK
	.align		4
        /*00bc*/ 	.byte	0x04, 0x0a
        /*00be*/ 	.short	(.L_35 - .L_34)
	.align		4
.L_34:
        /*00c0*/ 	.word	index@(.nv.constant0.triton_poi_fused__native_batch_norm_legit_no_training_cat_relu_12)
        /*00c4*/ 	.short	0x0210
        /*00c6*/ 	.short	0x0044


	//----- nvinfo : EIATTR_SW_WAR
	.align		4
.L_35:
        /*00c8*/ 	.byte	0x04, 0x36
        /*00ca*/ 	.short	(.L_37 - .L_36)
.L_36:
        /*00cc*/ 	.word	0x00000008
.L_37:


//--------------------- .nv.callgraph             --------------------------
	.section	.nv.callgraph,"",@"SHT_CUDA_CALLGRAPH"
	.align	4
	.sectionentsize	8
	.align		4
        /*0000*/ 	.word	0x00000000
	.align		4
        /*0004*/ 	.word	0xffffffff
	.align		4
        /*0008*/ 	.word	0x00000000
	.align		4
        /*000c*/ 	.word	0xfffffffe
	.align		4
        /*0010*/ 	.word	0x00000000
	.align		4
        /*0014*/ 	.word	0xfffffffd
	.align		4
        /*0018*/ 	.word	0x00000000
	.align		4
        /*001c*/ 	.word	0xfffffffc


//--------------------- .nv.constant4             --------------------------
	.section	.nv.constant4,"a",@progbits
	.align	8
	.align		8
.nv.constant4:
        /*0000*/ 	.dword	_$_str
	.align		8
        /*0008*/ 	.dword	_$_str_$_2


//--------------------- .text.triton_poi_fused__native_batch_norm_legit_no_training_cat_relu_12 --------------------------
	.section	.text.triton_poi_fused__native_batch_norm_legit_no_training_cat_relu_12,"ax",@progbits
	.align	128
        .global         triton_poi_fused__native_batch_norm_legit_no_training_cat_relu_12
        .type           triton_poi_fused__native_batch_norm_legit_no_training_cat_relu_12,@function
        .size           triton_poi_fused__native_batch_norm_legit_no_training_cat_relu_12,(.L_x_1 - triton_poi_fused__native_batch_norm_legit_no_training_cat_relu_12)
        .other          triton_poi_fused__native_batch_norm_legit_no_training_cat_relu_12,@"STO_CUDA_ENTRY STV_DEFAULT"
triton_poi_fused__native_batch_norm_legit_no_training_cat_relu_12:
.text.triton_poi_fused__native_batch_norm_legit_no_training_cat_relu_12:
[----:B------:R-:W-:Y:S01]  /*0000*/  LDC R1, c[0x0][0x28] ;  /* 0x00000a00ff017b82 */ /* 0x000fe20000000800 */
[----:B------:R-:W1:Y:S07]  /*0010*/  S2R R0, SR_TID.X ;  /* 0x0000000000007919 */ /* 0x000e6e0000002100 */
[----:B------:R-:W2:Y:S01]  /*0020*/  LDC.64 R4, c[0x0][0x228] ;  /* 0x00008a00ff047b82 */ /* 0x000ea20000000a00 */
[----:B------:R-:W-:Y:S01]  /*0030*/  ULDC.64 UR4, c[0x0][0x208] ;  /* 0x0000820000047ab9 */ /* 0x000fe20000000a00 */
[----:B------:R-:W-:Y:S01]  /*0040*/  ULDC.64 UR6, c[0x0][0x218] ;  /* 0x0000860000067ab9 */ /* 0x000fe20000000a00 */
[----:B------:R-:W3:Y:S01]  /*0050*/  S2R R3, SR_CTAID.X ;  /* 0x0000000000037919 */ /* 0x000ee20000002500 */
[----:B-1----:R-:W-:-:S05]  /*0060*/  IMAD.SHL.U32 R0, R0, 0x2, RZ ;  /* 0x0000000200007824 */ /* 0x002fca00078e00ff */
[----:B------:R-:W-:-:S05]  /*0070*/  LOP3.LUT R0, R0, 0x1fe, RZ, 0xc0, !PT ;  /* 0x000001fe00007812 */ /* 0x000fca00078ec0ff */
[----:B---3--:R-:W-:-:S05]  /*0080*/  IMAD R0, R3, 0x200, R0 ;  /* 0x0000020003007824 */ /* 0x008fca00078e0200 */
[----:B------:R-:W-:-:S04]  /*0090*/  SHF.R.S32.HI R3, RZ, 0x1f, R0 ;  /* 0x0000001fff037819 */ /* 0x000fc80000011400 */
[----:B------:R-:W-:-:S04]  /*00a0*/  LEA.HI R8, R3, R0, RZ, 0xf ;  /* 0x0000000003087211 */ /* 0x000fc800078f78ff */
[----:B------:R-:W-:-:S05]  /*00b0*/  SHF.R.S32.HI R6, RZ, 0xf, R8 ;  /* 0x0000000fff067819 */ /* 0x000fca0000011408 */
[----:B------:R-:W-:-:S05]  /*00c0*/  IMAD.HI R2, R6, 0x66666667, RZ ;  /* 0x6666666706027827 */ /* 0x000fca00078e02ff */
[----:B------:R-:W-:-:S04]  /*00d0*/  SHF.R.U32.HI R3, RZ, 0x1f, R2 ;  /* 0x0000001fff037819 */ /* 0x000fc80000011602 */
[----:B------:R-:W-:-:S05]  /*00e0*/  LEA.HI.SX32 R3, R2, R3, 0x1a ;  /* 0x0000000302037211 */ /* 0x000fca00078fd2ff */
[----:B------:R-:W-:Y:S02]  /*00f0*/  IMAD R6, R3, -0xa0, R6 ;  /* 0xffffff6003067824 */ /* 0x000fe400078e0206 */
[----:B------:R-:W-:Y:S01]  /*0100*/  IMAD.HI R9, R0, 0x66666667, RZ ;  /* 0x6666666700097827 */ /* 0x000fe200078e02ff */
[----:B------:R-:W1:Y:S03]  /*0110*/  LDC.64 R2, c[0x0][0x210] ;  /* 0x00008400ff027b82 */ /* 0x000e660000000a00 */
[----:B--2---:R-:W-:-:S05]  /*0120*/  IMAD.WIDE R4, R6, 0x4, R4 ;  /* 0x0000000406047825 */ /* 0x004fca00078e0204 */
[----:B------:R2:W3:Y:S01]  /*0130*/  LDG.E.EL R7, desc[UR4][R4.64] ;  /* 0x0000000404077981 */ /* 0x0004e2000c2e1900 */
[----:B------:R-:W-:Y:S01]  /*0140*/  SHF.R.U32.HI R10, RZ, 0x1f, R9 ;  /* 0x0000001fff0a7819 */ /* 0x000fe20000011609 */
[C---:B------:R-:W-:Y:S01]  /*0150*/  IMAD.SHL.U32 R13, R6.reuse, 0x8000, RZ ;  /* 0x00008000060d7824 */ /* 0x040fe200078e00ff */
[----:B------:R-:W-:Y:S02]  /*0160*/  ISETP.GT.AND P0, PT, R6, 0x93, PT ;  /* 0x000000930600780c */ /* 0x000fe40003f04270 */
[----:B------:R-:W-:Y:S02]  /*0170*/  LEA.HI.SX32 R11, R9, R10, 0xb ;  /* 0x0000000a090b7211 */ /* 0x000fe400078f5aff */
[----:B------:R-:W-:Y:S02]  /*0180*/  LOP3.LUT R9, R8, 0xffff8000, RZ, 0xc0, !PT ;  /* 0xffff800008097812 */ /* 0x000fe400078ec0ff */
[----:B------:R-:W-:Y:S01]  /*0190*/  ISETP.GE.AND P1, PT, R6, 0x94, PT ;  /* 0x000000940600780c */ /* 0x000fe20003f26270 */
[----:B------:R-:W-:-:S02]  /*01a0*/  IMAD R8, R11, -0x500000, R0 ;  /* 0xffb000000b087824 */ /* 0x000fc400078e0200 */
[C---:B------:R-:W-:Y:S02]  /*01b0*/  IMAD R12, R11.reuse, 0x60000, RZ ;  /* 0x000600000b0c7824 */ /* 0x040fe400078e02ff */
[----:B------:R-:W-:Y:S02]  /*01c0*/  IMAD.IADD R10, R0, 0x1, -R9 ;  /* 0x00000001000a7824 */ /* 0x000fe400078e0a09 */
[----:B------:R-:W-:Y:S01]  /*01d0*/  IMAD R17, R11, 0x4a0000, R8 ;  /* 0x004a00000b117824 */ /* 0x000fe200078e0208 */
[--C-:B--2---:R-:W-:Y:S01]  /*01e0*/  SHF.R.S32.HI R4, RZ, 0x1f, R12.reuse ;  /* 0x0000001fff047819 */ /* 0x104fe2000001140c */
[----:B------:R-:W2:Y:S01]  /*01f0*/  LDC.64 R8, c[0x0][0x220] ;  /* 0x00008800ff087b82 */ /* 0x000ea20000000a00 */
[----:B------:R-:W-:Y:S01]  /*0200*/  IADD3 R14, P2, P3, R13, R10, R12 ;  /* 0x0000000a0d0e7210 */ /* 0x000fe20007b5e00c */
[----:B-1----:R-:W-:Y:S01]  /*0210*/  IMAD.WIDE R16, R17, 0x4, R2 ;  /* 0x0000000411107825 */ /* 0x002fe200078e0202 */
[----:B------:R-:W-:Y:S02]  /*0220*/  SHF.R.S32.HI R10, RZ, 0x1f, R10 ;  /* 0x0000001fff0a7819 */ /* 0x000fe4000001140a */
[----:B------:R-:W-:-:S04]  /*0230*/  SHF.R.S32.HI R13, RZ, 0x1f, R13 ;  /* 0x0000001fff0d7819 */ /* 0x000fc8000001140d */
[----:B------:R-:W-:Y:S02]  /*0240*/  IADD3.X R15, R13, R10, R4, P2, P3 ;  /* 0x0000000a0d0f7210 */ /* 0x000fe400017e6404 */
[----:B------:R-:W-:Y:S01]  /*0250*/  CS2R R4, SRZ ;  /* 0x0000000000047805 */ /* 0x000fe2000001ff00 */
[----:B------:R-:W1:Y:S01]  /*0260*/  LDC.64 R12, c[0x0][0x230] ;  /* 0x00008c00ff0c7b82 */ /* 0x000e620000000a00 */
[----:B------:R-:W-:-:S04]  /*0270*/  LEA R18, P2, R14, UR6, 0x2 ;  /* 0x000000060e127c11 */ /* 0x000fc8000f8410ff */
[----:B------:R-:W-:Y:S01]  /*0280*/  LEA.HI.X R3, R14, UR7, R15, 0x2, P2 ;  /* 0x000000070e037c11 */ /* 0x000fe200090f140f */
[----:B------:R3:W4:Y:S01]  /*0290*/  @!P1 LDG.E.64 R4, desc[UR4][R16.64] ;  /* 0x0000000410049981 */ /* 0x000722000c1e1b00 */
[----:B------:R-:W-:Y:S01]  /*02a0*/  @P0 IADD3 R18, P2, R18, -0x1000000, RZ ;  /* 0xff00000012120810 */ /* 0x000fe20007f5e0ff */
[----:B------:R-:W5:Y:S03]  /*02b0*/  LDC.64 R10, c[0x0][0x238] ;  /* 0x00008e00ff0a7b82 */ /* 0x000f660000000a00 */
[----:B------:R-:W-:Y:S02]  /*02c0*/  @P0 IADD3.X R19, R3, -0x1, RZ, P2, !PT ;  /* 0xffffffff03130810 */ /* 0x000fe400017fe4ff */
[----:B------:R-:W-:Y:S01]  /*02d0*/  CS2R R2, SRZ ;  /* 0x0000000000027805 */ /* 0x000fe2000001ff00 */
[----:B--2---:R-:W-:-:S05]  /*02e0*/  IMAD.WIDE R8, R6, 0x4, R8 ;  /* 0x0000000406087825 */ /* 0x004fca00078e0208 */
[----:B------:R-:W2:Y:S04]  /*02f0*/  @P0 LDG.E.64 R2, desc[UR4][R18.64+-0x280000] ;  /* 0xd800000412020981 */ /* 0x000ea8000c1e1b00 */
[----:B------:R-:W2:Y:S01]  /*0300*/  LDG.E.EL R8, desc[UR4][R8.64] ;  /* 0x0000000408087981 */ /* 0x000ea2000c2e1900 */
[----:B-1----:R-:W-:-:S06]  /*0310*/  IMAD.WIDE R12, R6, 0x4, R12 ;  /* 0x00000004060c7825 */ /* 0x002fcc00078e020c */
[----:B------:R-:W2:Y:S01]  /*0320*/  LDG.E.EL R12, desc[UR4][R12.64] ;  /* 0x000000040c0c7981 */ /* 0x000ea2000c2e1900 */
[----:B-----5:R-:W-:Y:S02]  /*0330*/  IMAD.WIDE R14, R6, 0x4, R10 ;  /* 0x00000004060e7825 */ /* 0x020fe400078e020a */
[----:B------:R-:W1:Y:S04]  /*0340*/  LDC.64 R10, c[0x0][0x240] ;  /* 0x00009000ff0a7b82 */ /* 0x000e680000000a00 */
[----:B------:R5:W2:Y:S01]  /*0350*/  LDG.E.EL R15, desc[UR4][R14.64] ;  /* 0x000000040e0f7981 */ /* 0x000aa2000c2e1900 */
[----:B------:R-:W-:Y:S02]  /*0360*/  IMAD.MOV.U32 R6, RZ, RZ, 0x3e800000 ;  /* 0x3e800000ff067424 */ /* 0x000fe400078e00ff */
[----:B-1----:R-:W-:-:S04]  /*0370*/  IMAD.WIDE R10, R0, 0x4, R10 ;  /* 0x00000004000a7825 */ /* 0x002fc800078e020a */
[----:B---3--:R-:W-:-:S04]  /*0380*/  FADD R16, R7, 9.9999997473787516356e-06 ;  /* 0x3727c5ac07107421 */ /* 0x008fc80000000000 */
[----:B------:R-:W1:Y:S02]  /*0390*/  MUFU.SQRT R17, R16 ;  /* 0x0000001000117308 */ /* 0x000e640000002000 */
[C---:B-1----:R-:W-:Y:S02]  /*03a0*/  FSETP.GT.AND P2, PT, R17.reuse, 8.50705917302346158658e+37, PT ;  /* 0x7e8000001100780b */ /* 0x042fe40003f44000 */
[----:B------:R-:W-:-:S11]  /*03b0*/  FSETP.GEU.AND P3, PT, R17, 1.175494350822287508e-38, PT ;  /* 0x008000001100780b */ /* 0x000fd60003f6e000 */
[----:B------:R-:W-:-:S04]  /*03c0*/  @P2 FMUL R17, R17, 0.25 ;  /* 0x3e80000011112820 */ /* 0x000fc80000400000 */
[----:B------:R-:W-:-:S06]  /*03d0*/  @!P3 FMUL R17, R17, 16777216 ;  /* 0x4b8000001111b820 */ /* 0x000fcc0000400000 */
[----:B------:R-:W1:Y:S01]  /*03e0*/  MUFU.RCP R17, R17 ;  /* 0x0000001100117308 */ /* 0x000e620000001000 */
[----:B-----5:R-:W-:Y:S02]  /*03f0*/  FSEL R14, R6, 1, P2 ;  /* 0x3f800000060e7808 */ /* 0x020fe40001000000 */
[----:B----4-:R-:W-:Y:S01]  /*0400*/  SEL R4, R4, RZ, !P1 ;  /* 0x000000ff04047207 */ /* 0x010fe20004800000 */
[----:B------:R-:W3:Y:S01]  /*0410*/  LDC.64 R6, c[0x0][0x248] ;  /* 0x00009200ff067b82 */ /* 0x000ee20000000a00 */
[----:B------:R-:W-:Y:S02]  /*0420*/  SEL R5, R5, RZ, !P1 ;  /* 0x000000ff05057207 */ /* 0x000fe40004800000 */
[----:B--2---:R-:W-:Y:S01]  /*0430*/  @P1 SEL R4, R2, RZ, P0 ;  /* 0x000000ff02041207 */ /* 0x004fe20000000000 */
[----:B------:R-:W-:Y:S01]  /*0440*/  @!P3 FMUL R14, R14, 16777216 ;  /* 0x4b8000000e0eb820 */ /* 0x000fe20000400000 */
[----:B------:R-:W-:-:S03]  /*0450*/  @P1 SEL R5, R3, RZ, P0 ;  /* 0x000000ff03051207 */ /* 0x000fc60000000000 */
[C---:B------:R-:W-:Y:S02]  /*0460*/  FADD R2, -R8.reuse, R4 ;  /* 0x0000000408027221 */ /* 0x040fe40000000100 */
[----:B------:R-:W-:Y:S01]  /*0470*/  FADD R8, -R8, R5 ;  /* 0x0000000508087221 */ /* 0x000fe20000000100 */
[----:B-1----:R-:W-:-:S04]  /*0480*/  FMUL R3, R17, R14 ;  /* 0x0000000e11037220 */ /* 0x002fc80000400000 */
[-C--:B------:R-:W-:Y:S01]  /*0490*/  FMUL R2, R2, R3.reuse ;  /* 0x0000000302027220 */ /* 0x080fe20000400000 */
[----:B------:R-:W-:-:S03]  /*04a0*/  FMUL R8, R8, R3 ;  /* 0x0000000308087220 */ /* 0x000fc60000400000 */
[C-C-:B------:R-:W-:Y:S01]  /*04b0*/  FFMA R2, R12.reuse, R2, R15.reuse ;  /* 0x000000020c027223 */ /* 0x140fe2000000000f */
[----:B------:R-:W-:-:S04]  /*04c0*/  FFMA R8, R12, R8, R15 ;  /* 0x000000080c087223 */ /* 0x000fc8000000000f */
[----:B------:R-:W-:Y:S02]  /*04d0*/  FSETP.GEU.AND P0, PT, R2, RZ, PT ;  /* 0x000000ff0200720b */ /* 0x000fe40003f0e000 */
[----:B------:R-:W-:Y:S01]  /*04e0*/  FSETP.GEU.AND P1, PT, R8, RZ, PT ;  /* 0x000000ff0800720b */ /* 0x000fe20003f2e000 */
[----:B---3--:R-:W-:Y:S01]  /*04f0*/  IMAD.WIDE R6, R0, 0x4, R6 ;  /* 0x0000000400067825 */ /* 0x008fe200078e0206 */
[----:B------:R-:W-:Y:S02]  /*0500*/  FSEL R2, R2, RZ, P0 ;  /* 0x000000ff02027208 */ /* 0x000fe40000000000 */
[----:B------:R-:W-:Y:S01]  /*0510*/  FSEL R3, R8, RZ, P1 ;  /* 0x000000ff08037208 */ /* 0x000fe20000800000 */
[----:B------:R-:W-:Y:S04]  /*0520*/  STG.E.64 desc[UR4][R10.64], R4 ;  /* 0x000000040a007986 */ /* 0x000fe8000c101b04 */
[----:B------:R-:W-:Y:S01]  /*0530*/  STG.E.64 desc[UR4][R6.64], R2 ;  /* 0x0000000206007986 */ /* 0x000fe2000c101b04 */
[----:B------:R-:W-:Y:S05]  /*0540*/  EXIT ;  /* 0x000000000000794d */ /* 0x000fea0003800000 */
.L_x_0:
[----:B------:R-:W-:-:S00]  /*0550*/  BRA `(.L_x_0) ;  /* 0xfffffffc00fc7947 */ /* 0x000fc0000383ffff */
[----:B------:R-:W-:-:S00]  /*0560*/  NOP ;  /* 0x0000000000007918 */ /* 0x000fc00000000000 */
        /* <DEDUP_REMOVED lines=9> */
.L_x_1:


//--------------------- .nv.global.init           --------------------------
	.section	.nv.global.init,"aw",@progbits
.nv.global.init:
	.type		_$_str,@object
	.size		_$_str,(_$_str_$_2 - _$_str)
_$_str:
        /*0000*/ 	.byte	0x5f, 0x5f, 0x43, 0x55, 0x44, 0x41, 0x5f, 0x46, 0x54, 0x5a, 0x00
	.type		_$_str_$_2,@object
	.size		_$_str_$_2,(.L_1 - _$_str_$_2)
_$_str_$_2:
        /*000b*/ 	.byte	0x5f, 0x5f, 0x43, 0x55, 0x44, 0x41, 0x5f, 0x50, 0x52, 0x45, 0x43, 0x5f, 0x53, 0x51, 0x52, 0x54
        /*001b*/ 	.byte	0x00
.L_1:


//--------------------- .nv.constant0.triton_poi_fused__native_batch_norm_legit_no_training_cat_relu_12 --------------------------
	.section	.nv.constant0.triton_poi_fused__native_batch_norm_legit_no_training_cat_relu_12,"a",@progbits
	.sectionflags	@""
	.align	4
.nv.constant0.triton_poi_fused__native_batch_norm_legit_no_training_cat_relu_12:
	.zero		596
